//
// Generated by NVIDIA NVVM Compiler
//
// Compiler Build ID: CL-36424714
// Cuda compilation tools, release 13.0, V13.0.88
// Based on NVVM 20.0.0
//

.version 9.0
.target sm_100
.address_size 64

	// .globl	_Z8conv_gpuPiS_S_

.visible .entry _Z8conv_gpuPiS_S_(
	.param .u64 .ptr .align 1 _Z8conv_gpuPiS_S__param_0,
	.param .u64 .ptr .align 1 _Z8conv_gpuPiS_S__param_1,
	.param .u64 .ptr .align 1 _Z8conv_gpuPiS_S__param_2
)
{
	.reg .b32 	%r<8>;
	.reg .b64 	%rd<11>;

	ld.param.u64 	%rd1, [_Z8conv_gpuPiS_S__param_0];
	ld.param.u64 	%rd2, [_Z8conv_gpuPiS_S__param_1];
	ld.param.u64 	%rd3, [_Z8conv_gpuPiS_S__param_2];
	cvta.to.global.u64 	%rd4, %rd3;
	cvta.to.global.u64 	%rd5, %rd2;
	cvta.to.global.u64 	%rd6, %rd1;
	mov.u32 	%r1, %ctaid.x;
	mov.u32 	%r2, %ntid.x;
	mov.u32 	%r3, %tid.x;
	mad.lo.s32 	%r4, %r1, %r2, %r3;
	mul.wide.s32 	%rd7, %r4, 4;
	add.s64 	%rd8, %rd6, %rd7;
	ld.global.u32 	%r5, [%rd8];
	add.s64 	%rd9, %rd5, %rd7;
	ld.global.u32 	%r6, [%rd9];
	add.s32 	%r7, %r6, %r5;
	add.s64 	%rd10, %rd4, %rd7;
	st.global.u32 	[%rd10], %r7;
	ret;

}


// ===== COMPILED SASS (sm_100) =====

	.target	sm_100

	.elftype	@"ET_EXEC"


//--------------------- .note.nv.tkinfo           --------------------------
	.section	.note.nv.tkinfo,"",@"SHT_NOTE"
	.sectionflags	@"SHF_NOTE_NV_TKINFO"
	.tkinfo
        /*0018*/ 	.word	0x00000002
        /*0030*/ 	.string	""
        /*0030*/ 	.string	"ptxas"
        /*0030*/ 	.string	"Cuda compilation tools, release 13.0, V13.0.88"
        /*0030*/ 	.string	"Build cuda_13.0.r13.0/compiler.36424714_0"
        /*0030*/ 	.string	"-arch sm_100 -m 64 "



//--------------------- .note.nv.cuinfo           --------------------------
	.section	.note.nv.cuinfo,"",@"SHT_NOTE"
	.sectionflags	@"SHF_NOTE_NV_CUINFO"
        /*0018*/ 	.short	0x0002
        /*001a*/ 	.short	0x0064
        /*001c*/ 	.short	0x0082
	.zero		2


//--------------------- .nv.info                  --------------------------
	.section	.nv.info,"",@"SHT_CUDA_INFO"
	.align	4


	//----- nvinfo : EIATTR_REGCOUNT
	.align		4
        /*0000*/ 	.byte	0x04, 0x2f
        /*0002*/ 	.short	(.L_1 - .L_0)
	.align		4
.L_0:
        /*0004*/ 	.word	index@(_Z8conv_gpuPiS_S_)
        /*0008*/ 	.word	0x0000000c


	//----- nvinfo : EIATTR_FRAME_SIZE
	.align		4
.L_1:
        /*000c*/ 	.byte	0x04, 0x11
        /*000e*/ 	.short	(.L_3 - .L_2)
	.align		4
.L_2:
        /*0010*/ 	.word	index@(_Z8conv_gpuPiS_S_)
        /*0014*/ 	.word	0x00000000


	//----- nvinfo : EIATTR_MIN_STACK_SIZE
	.align		4
.L_3:
        /*0018*/ 	.byte	0x04, 0x12
        /*001a*/ 	.short	(.L_5 - .L_4)
	.align		4
.L_4:
        /*001c*/ 	.word	index@(_Z8conv_gpuPiS_S_)
        /*0020*/ 	.word	0x00000000
.L_5:


//--------------------- .nv.compat                --------------------------
	.section	.nv.compat,"",@"SHT_CUDA_COMPAT_INFO"
	.align	4
        /*0000*/ 	.byte	0x02, 0x09, 0x00, 0x00, 0x02, 0x02, 0x01, 0x00, 0x02, 0x05, 0x05, 0x00, 0x03, 0x07, 0x01, 0x01
        /*0010*/ 	.byte	0x02, 0x03, 0x00, 0x00, 0x02, 0x06, 0x01, 0x00, 0x04, 0x0b, 0x08, 0x00, 0x09, 0x00, 0x00, 0x00
        /*0020*/ 	.byte	0x00, 0x00, 0x00, 0x00


//--------------------- .nv.info._Z8conv_gpuPiS_S_ --------------------------
	.section	.nv.info._Z8conv_gpuPiS_S_,"",@"SHT_CUDA_INFO"
	.sectionflags	@""
	.align	4


	//----- nvinfo : EIATTR_CUDA_API_VERSION
	.align		4
        /*0000*/ 	.byte	0x04, 0x37
        /*0002*/ 	.short	(.L_7 - .L_6)
.L_6:
        /*0004*/ 	.word	0x00000082


	//----- nvinfo : EIATTR_KPARAM_INFO
	.align		4
.L_7:
        /*0008*/ 	.byte	0x04, 0x17
        /*000a*/ 	.short	(.L_9 - .L_8)
.L_8:
        /*000c*/ 	.word	0x00000000
        /*0010*/ 	.short	0x0002
        /*0012*/ 	.short	0x0010
        /*0014*/ 	.byte	0x00, 0xf5, 0x21, 0x00


	//----- nvinfo : EIATTR_KPARAM_INFO
	.align		4
.L_9:
        /*0018*/ 	.byte	0x04, 0x17
        /*001a*/ 	.short	(.L_11 - .L_10)
.L_10:
        /*001c*/ 	.word	0x00000000
        /*0020*/ 	.short	0x0001
        /*0022*/ 	.short	0x0008
        /*0024*/ 	.byte	0x00, 0xf5, 0x21, 0x00


	//----- nvinfo : EIATTR_KPARAM_INFO
	.align		4
.L_11:
        /*0028*/ 	.byte	0x04, 0x17
        /*002a*/ 	.short	(.L_13 - .L_12)
.L_12:
        /*002c*/ 	.word	0x00000000
        /*0030*/ 	.short	0x0000
        /*0032*/ 	.short	0x0000
        /*0034*/ 	.byte	0x00, 0xf5, 0x21, 0x00


	//----- nvinfo : EIATTR_SPARSE_MMA_MASK
	.align		4
.L_13:
        /*0038*/ 	.byte	0x03, 0x50
        /*003a*/ 	.short	0x0000


	//----- nvinfo : EIATTR_MAXREG_COUNT
	.align		4
        /*003c*/ 	.byte	0x03, 0x1b
        /*003e*/ 	.short	0x00ff


	//----- nvinfo : EIATTR_MERCURY_ISA_VERSION
	.align		4
        /*0040*/ 	.byte	0x03, 0x5f
        /*0042*/ 	.short	0x0101


	//----- nvinfo : EIATTR_VRC_CTA_INIT_COUNT
	.align		4
        /*0044*/ 	.byte	0x02, 0x4a
	.zero		1
	.zero		1


	//----- nvinfo : EIATTR_EXIT_INSTR_OFFSETS
	.align		4
        /*0048*/ 	.byte	0x04, 0x1c
        /*004a*/ 	.short	(.L_15 - .L_14)


	//   ....[0]....
.L_14:
        /*004c*/ 	.word	0x00000100


	//----- nvinfo : EIATTR_CBANK_PARAM_SIZE
	.align		4
.L_15:
        /*0050*/ 	.byte	0x03, 0x19
        /*0052*/ 	.short	0x0018


	//----- nvinfo : EIATTR_PARAM_CBANK
	.align		4
        /*0054*/ 	.byte	0x04, 0x0a
        /*0056*/ 	.short	(.L_17 - .L_16)
	.align		4
.L_16:
        /*0058*/ 	.word	index@(.nv.constant0._Z8conv_gpuPiS_S_)
        /*005c*/ 	.short	0x0380
        /*005e*/ 	.short	0x0018


	//----- nvinfo : EIATTR_SW_WAR
	.align		4
.L_17:
        /*0060*/ 	.byte	0x04, 0x36
        /*0062*/ 	.short	(.L_19 - .L_18)
.L_18:
        /*0064*/ 	.word	0x00000008
.L_19:


//--------------------- .nv.callgraph             --------------------------
	.section	.nv.callgraph,"",@"SHT_CUDA_CALLGRAPH"
	.align	4
	.sectionentsize	8
	.align		4
        /*0000*/ 	.word	0x00000000
	.align		4
        /*0004*/ 	.word	0xffffffff
	.align		4
        /*0008*/ 	.word	0x00000000
	.align		4
        /*000c*/ 	.word	0xfffffffe
	.align		4
        /*0010*/ 	.word	0x00000000
	.align		4
        /*0014*/ 	.word	0xfffffffd
	.align		4
        /*0018*/ 	.word	0x00000000
	.align		4
        /*001c*/ 	.word	0xfffffffc


//--------------------- .text._Z8conv_gpuPiS_S_   --------------------------
	.section	.text._Z8conv_gpuPiS_S_,"ax",@progbits
	.align	128
        .global         _Z8conv_gpuPiS_S_
        .type           _Z8conv_gpuPiS_S_,@function
        .size           _Z8conv_gpuPiS_S_,(.L_x_1 - _Z8conv_gpuPiS_S_)
        .other          _Z8conv_gpuPiS_S_,@"STO_CUDA_ENTRY STV_DEFAULT"
_Z8conv_gpuPiS_S_:
.text._Z8conv_gpuPiS_S_:
[----:B------:R-:W-:Y:S01]  /*0000*/  LDC R1, c[0x0][0x37c] ;  /* 0x0000df00ff017b82 */ /* 0x000fe20000000800 */
[----:B------:R-:W0:Y:S07]  /*0010*/  S2R R0, SR_TID.X ;  /* 0x0000000000007919 */ /* 0x000e2e0000002100 */
[----:B------:R-:W0:Y:S01]  /*0020*/  S2UR UR6, SR_CTAID.X ;  /* 0x00000000000679c3 */ /* 0x000e220000002500 */
[----:B------:R-:W1:Y:S07]  /*0030*/  LDCU.64 UR4, c[0x0][0x358] ;  /* 0x00006b00ff0477ac */ /* 0x000e6e0008000a00 */
[----:B------:R-:W0:Y:S08]  /*0040*/  LDC R9, c[0x0][0x360] ;  /* 0x0000d800ff097b82 */ /* 0x000e300000000800 */
[----:B------:R-:W2:Y:S08]  /*0050*/  LDC.64 R2, c[0x0][0x380] ;  /* 0x0000e000ff027b82 */ /* 0x000eb00000000a00 */
[----:B------:R-:W3:Y:S01]  /*0060*/  LDC.64 R4, c[0x0][0x388] ;  /* 0x0000e200ff047b82 */ /* 0x000ee20000000a00 */
[----:B0-----:R-:W-:-:S07]  /*0070*/  IMAD R9, R9, UR6, R0 ;  /* 0x0000000609097c24 */ /* 0x001fce000f8e0200 */
[----:B------:R-:W0:Y:S01]  /*0080*/  LDC.64 R6, c[0x0][0x390] ;  /* 0x0000e400ff067b82 */ /* 0x000e220000000a00 */
[----:B--2---:R-:W-:-:S06]  /*0090*/  IMAD.WIDE R2, R9, 0x4, R2 ;  /* 0x0000000409027825 */ /* 0x004fcc00078e0202 */
[----:B-1----:R-:W2:Y:S01]  /*00a0*/  LDG.E R2, desc[UR4][R2.64] ;  /* 0x0000000402027981 */ /* 0x002ea2000c1e1900 */
[----:B---3--:R-:W-:-:S06]  /*00b0*/  IMAD.WIDE R4, R9, 0x4, R4 ;  /* 0x0000000409047825 */ /* 0x008fcc00078e0204 */
[----:B------:R-:W2:Y:S01]  /*00c0*/  LDG.E R5, desc[UR4][R4.64] ;  /* 0x0000000404057981 */ /* 0x000ea2000c1e1900 */
[----:B0-----:R-:W-:Y:S01]  /*00d0*/  IMAD.WIDE R6, R9, 0x4, R6 ;  /* 0x0000000409067825 */ /* 0x001fe200078e0206 */
[----:B--2---:R-:W-:-:S05]  /*00e0*/  IADD3 R9, PT, PT, R2, R5, RZ ;  /* 0x0000000502097210 */ /* 0x004fca0007ffe0ff */
[----:B------:R-:W-:Y:S01]  /*00f0*/  STG.E desc[UR4][R6.64], R9 ;  /* 0x0000000906007986 */ /* 0x000fe2000c101904 */
[----:B------:R-:W-:Y:S05]  /*0100*/  EXIT ;  /* 0x000000000000794d */ /* 0x000fea0003800000 */
.L_x_0:
[----:B------:R-:W-:-:S00]  /*0110*/  BRA `(.L_x_0) ;  /* 0xfffffffc00fc7947 */ /* 0x000fc0000383ffff */
[----:B------:R-:W-:-:S00]  /*0120*/  NOP ;  /* 0x0000000000007918 */ /* 0x000fc00000000000 */
        /* <DEDUP_REMOVED lines=13> */
.L_x_1:


//--------------------- .nv.shared.reserved.0     --------------------------
	.section	.nv.shared.reserved.0,"aw",@nobits
	.weak		__nv_reservedSMEM_offset_0_alias
	.size		__nv_reservedSMEM_offset_0_alias, 0, 64
	.other		__nv_reservedSMEM_offset_0_alias,@"STO_CUDA_RESERVED_SHARED STV_DEFAULT"
__nv_reservedSMEM_offset_0_alias:
	.zero		0
	.zero		64


//--------------------- .nv.constant0._Z8conv_gpuPiS_S_ --------------------------
	.section	.nv.constant0._Z8conv_gpuPiS_S_,"a",@progbits
	.sectionflags	@""
	.align	4
.nv.constant0._Z8conv_gpuPiS_S_:
	.zero		920


//--------------------- SYMBOLS --------------------------

	.type		.nv.reservedSmem.offset0,@object
	.size		.nv.reservedSmem.offset0,0x4
